//
// Generated by NVIDIA NVVM Compiler
//
// Compiler Build ID: CL-36424714
// Cuda compilation tools, release 13.0, V13.0.88
// Based on NVVM 20.0.0
//

.version 9.0
.target sm_100
.address_size 64

	// .globl	_Z16pfacSearchKernelPKcPKiS2_iPiS3_
.global .align 4 .b8 d_transitions[4194304];
.global .align 4 .b8 d_is_match[32768];
.global .align 4 .b8 d_match_pattern[32768];
.global .align 4 .b8 d_pattern_weights[4096];

.visible .entry _Z16pfacSearchKernelPKcPKiS2_iPiS3_(
	.param .u64 .ptr .align 1 _Z16pfacSearchKernelPKcPKiS2_iPiS3__param_0,
	.param .u64 .ptr .align 1 _Z16pfacSearchKernelPKcPKiS2_iPiS3__param_1,
	.param .u64 .ptr .align 1 _Z16pfacSearchKernelPKcPKiS2_iPiS3__param_2,
	.param .u32 _Z16pfacSearchKernelPKcPKiS2_iPiS3__param_3,
	.param .u64 .ptr .align 1 _Z16pfacSearchKernelPKcPKiS2_iPiS3__param_4,
	.param .u64 .ptr .align 1 _Z16pfacSearchKernelPKcPKiS2_iPiS3__param_5
)
{
	.reg .pred 	%p<10>;
	.reg .b16 	%rs<3>;
	.reg .b32 	%r<38>;
	.reg .b64 	%rd<32>;

	ld.param.u64 	%rd7, [_Z16pfacSearchKernelPKcPKiS2_iPiS3__param_0];
	ld.param.u64 	%rd8, [_Z16pfacSearchKernelPKcPKiS2_iPiS3__param_1];
	ld.param.u64 	%rd9, [_Z16pfacSearchKernelPKcPKiS2_iPiS3__param_2];
	ld.param.u32 	%r19, [_Z16pfacSearchKernelPKcPKiS2_iPiS3__param_3];
	ld.param.u64 	%rd10, [_Z16pfacSearchKernelPKcPKiS2_iPiS3__param_4];
	ld.param.u64 	%rd11, [_Z16pfacSearchKernelPKcPKiS2_iPiS3__param_5];
	mov.u32 	%r20, %ctaid.x;
	mov.u32 	%r1, %ntid.x;
	mov.u32 	%r21, %tid.x;
	mad.lo.s32 	%r2, %r20, %r1, %r21;
	setp.lt.s32 	%p1, %r19, 1;
	@%p1 bra 	$L__BB0_13;
	mov.u32 	%r23, %nctaid.x;
	mul.lo.s32 	%r3, %r1, %r23;
	cvta.to.global.u64 	%rd1, %rd8;
	cvta.to.global.u64 	%rd2, %rd9;
	cvta.to.global.u64 	%rd3, %rd7;
	cvta.to.global.u64 	%rd4, %rd10;
	cvta.to.global.u64 	%rd5, %rd11;
	mov.b32 	%r33, 0;
	mov.u64 	%rd19, d_transitions;
$L__BB0_2:
	mul.wide.u32 	%rd12, %r33, 4;
	add.s64 	%rd13, %rd1, %rd12;
	ld.global.nc.u32 	%r5, [%rd13];
	add.s64 	%rd14, %rd2, %rd12;
	ld.global.nc.u32 	%r6, [%rd14];
	setp.ge.s32 	%p2, %r2, %r6;
	@%p2 bra 	$L__BB0_12;
	add.s64 	%rd6, %rd4, %rd12;
	shl.b32 	%r7, %r33, 10;
	mov.u32 	%r34, %r2;
$L__BB0_4:
	add.s32 	%r35, %r5, %r34;
	mov.b32 	%r37, 0;
	mov.u32 	%r36, %r34;
$L__BB0_5:
	cvt.s64.s32 	%rd16, %r35;
	add.s64 	%rd17, %rd3, %rd16;
	ld.global.nc.u8 	%rs2, [%rd17];
	cvt.s16.s8 	%rs1, %rs2;
	setp.lt.s16 	%p3, %rs1, 0;
	@%p3 bra 	$L__BB0_11;
	shl.b32 	%r25, %r37, 7;
	cvt.s32.s16 	%r26, %rs1;
	add.s32 	%r27, %r25, %r26;
	mul.wide.s32 	%rd18, %r27, 4;
	add.s64 	%rd20, %rd19, %rd18;
	ld.global.nc.u32 	%r37, [%rd20];
	setp.eq.s32 	%p4, %r37, -1;
	@%p4 bra 	$L__BB0_11;
	mul.wide.s32 	%rd21, %r37, 4;
	mov.u64 	%rd22, d_is_match;
	add.s64 	%rd23, %rd22, %rd21;
	ld.global.nc.u32 	%r28, [%rd23];
	setp.eq.s32 	%p5, %r28, 0;
	@%p5 bra 	$L__BB0_10;
	mul.wide.s32 	%rd24, %r37, 4;
	mov.u64 	%rd25, d_match_pattern;
	add.s64 	%rd26, %rd25, %rd24;
	ld.global.nc.u32 	%r14, [%rd26];
	setp.gt.u32 	%p6, %r14, 1023;
	@%p6 bra 	$L__BB0_10;
	mul.wide.u32 	%rd27, %r14, 4;
	mov.u64 	%rd28, d_pattern_weights;
	add.s64 	%rd29, %rd28, %rd27;
	ld.global.nc.u32 	%r29, [%rd29];
	atom.global.add.u32 	%r30, [%rd6], %r29;
	add.s32 	%r31, %r7, %r14;
	mul.wide.u32 	%rd30, %r31, 4;
	add.s64 	%rd31, %rd5, %rd30;
	atom.global.add.u32 	%r32, [%rd31], 1;
$L__BB0_10:
	add.s32 	%r36, %r36, 1;
	add.s32 	%r35, %r35, 1;
	setp.lt.s32 	%p7, %r36, %r6;
	@%p7 bra 	$L__BB0_5;
$L__BB0_11:
	add.s32 	%r34, %r34, %r3;
	setp.lt.s32 	%p8, %r34, %r6;
	@%p8 bra 	$L__BB0_4;
$L__BB0_12:
	add.s32 	%r33, %r33, 1;
	setp.ne.s32 	%p9, %r33, %r19;
	@%p9 bra 	$L__BB0_2;
$L__BB0_13:
	ret;

}


// ===== COMPILED SASS (sm_100) =====

	.target	sm_100

	.elftype	@"ET_EXEC"


//--------------------- .note.nv.tkinfo           --------------------------
	.section	.note.nv.tkinfo,"",@"SHT_NOTE"
	.sectionflags	@"SHF_NOTE_NV_TKINFO"
	.tkinfo
        /*0018*/ 	.word	0x00000002
        /*0030*/ 	.string	""
        /*0030*/ 	.string	"ptxas"
        /*0030*/ 	.string	"Cuda compilation tools, release 13.0, V13.0.88"
        /*0030*/ 	.string	"Build cuda_13.0.r13.0/compiler.36424714_0"
        /*0030*/ 	.string	"-arch sm_100 -m 64 "



//--------------------- .note.nv.cuinfo           --------------------------
	.section	.note.nv.cuinfo,"",@"SHT_NOTE"
	.sectionflags	@"SHF_NOTE_NV_CUINFO"
        /*0018*/ 	.short	0x0002
        /*001a*/ 	.short	0x0064
        /*001c*/ 	.short	0x0082
	.zero		2


//--------------------- .nv.info                  --------------------------
	.section	.nv.info,"",@"SHT_CUDA_INFO"
	.align	4


	//----- nvinfo : EIATTR_REGCOUNT
	.align		4
        /*0000*/ 	.byte	0x04, 0x2f
        /*0002*/ 	.short	(.L_5 - .L_4)
	.align		4
.L_4:
        /*0004*/ 	.word	index@(_Z16pfacSearchKernelPKcPKiS2_iPiS3_)
        /*0008*/ 	.word	0x00000020


	//----- nvinfo : EIATTR_FRAME_SIZE
	.align		4
.L_5:
        /*000c*/ 	.byte	0x04, 0x11
        /*000e*/ 	.short	(.L_7 - .L_6)
	.align		4
.L_6:
        /*0010*/ 	.word	index@(_Z16pfacSearchKernelPKcPKiS2_iPiS3_)
        /*0014*/ 	.word	0x00000000


	//----- nvinfo : EIATTR_MIN_STACK_SIZE
	.align		4
.L_7:
        /*0018*/ 	.byte	0x04, 0x12
        /*001a*/ 	.short	(.L_9 - .L_8)
	.align		4
.L_8:
        /*001c*/ 	.word	index@(_Z16pfacSearchKernelPKcPKiS2_iPiS3_)
        /*0020*/ 	.word	0x00000000
.L_9:


//--------------------- .nv.compat                --------------------------
	.section	.nv.compat,"",@"SHT_CUDA_COMPAT_INFO"
	.align	4
        /*0000*/ 	.byte	0x02, 0x09, 0x00, 0x00, 0x02, 0x02, 0x01, 0x00, 0x02, 0x05, 0x05, 0x00, 0x03, 0x07, 0x01, 0x01
        /*0010*/ 	.byte	0x02, 0x03, 0x00, 0x00, 0x02, 0x06, 0x01, 0x00, 0x04, 0x0b, 0x08, 0x00, 0x09, 0x00, 0x00, 0x00
        /*0020*/ 	.byte	0x00, 0x00, 0x00, 0x00


//--------------------- .nv.info._Z16pfacSearchKernelPKcPKiS2_iPiS3_ --------------------------
	.section	.nv.info._Z16pfacSearchKernelPKcPKiS2_iPiS3_,"",@"SHT_CUDA_INFO"
	.sectionflags	@""
	.align	4


	//----- nvinfo : EIATTR_CUDA_API_VERSION
	.align		4
        /*0000*/ 	.byte	0x04, 0x37
        /*0002*/ 	.short	(.L_11 - .L_10)
.L_10:
        /*0004*/ 	.word	0x00000082


	//----- nvinfo : EIATTR_KPARAM_INFO
	.align		4
.L_11:
        /*0008*/ 	.byte	0x04, 0x17
        /*000a*/ 	.short	(.L_13 - .L_12)
.L_12:
        /*000c*/ 	.word	0x00000000
        /*0010*/ 	.short	0x0005
        /*0012*/ 	.short	0x0028
        /*0014*/ 	.byte	0x00, 0xf5, 0x21, 0x00


	//----- nvinfo : EIATTR_KPARAM_INFO
	.align		4
.L_13:
        /*0018*/ 	.byte	0x04, 0x17
        /*001a*/ 	.short	(.L_15 - .L_14)
.L_14:
        /*001c*/ 	.word	0x00000000
        /*0020*/ 	.short	0x0004
        /*0022*/ 	.short	0x0020
        /*0024*/ 	.byte	0x00, 0xf5, 0x21, 0x00


	//----- nvinfo : EIATTR_KPARAM_INFO
	.align		4
.L_15:
        /*0028*/ 	.byte	0x04, 0x17
        /*002a*/ 	.short	(.L_17 - .L_16)
.L_16:
        /*002c*/ 	.word	0x00000000
        /*0030*/ 	.short	0x0003
        /*0032*/ 	.short	0x0018
        /*0034*/ 	.byte	0x00, 0xf0, 0x11, 0x00


	//----- nvinfo : EIATTR_KPARAM_INFO
	.align		4
.L_17:
        /*0038*/ 	.byte	0x04, 0x17
        /*003a*/ 	.short	(.L_19 - .L_18)
.L_18:
        /*003c*/ 	.word	0x00000000
        /*0040*/ 	.short	0x0002
        /*0042*/ 	.short	0x0010
        /*0044*/ 	.byte	0x00, 0xf5, 0x21, 0x00


	//----- nvinfo : EIATTR_KPARAM_INFO
	.align		4
.L_19:
        /*0048*/ 	.byte	0x04, 0x17
        /*004a*/ 	.short	(.L_21 - .L_20)
.L_20:
        /*004c*/ 	.word	0x00000000
        /*0050*/ 	.short	0x0001
        /*0052*/ 	.short	0x0008
        /*0054*/ 	.byte	0x00, 0xf5, 0x21, 0x00


	//----- nvinfo : EIATTR_KPARAM_INFO
	.align		4
.L_21:
        /*0058*/ 	.byte	0x04, 0x17
        /*005a*/ 	.short	(.L_23 - .L_22)
.L_22:
        /*005c*/ 	.word	0x00000000
        /*0060*/ 	.short	0x0000
        /*0062*/ 	.short	0x0000
        /*0064*/ 	.byte	0x00, 0xf5, 0x21, 0x00


	//----- nvinfo : EIATTR_SPARSE_MMA_MASK
	.align		4
.L_23:
        /*0068*/ 	.byte	0x03, 0x50
        /*006a*/ 	.short	0x0000


	//----- nvinfo : EIATTR_MAXREG_COUNT
	.align		4
        /*006c*/ 	.byte	0x03, 0x1b
        /*006e*/ 	.short	0x00ff


	//----- nvinfo : EIATTR_MERCURY_ISA_VERSION
	.align		4
        /*0070*/ 	.byte	0x03, 0x5f
        /*0072*/ 	.short	0x0101


	//----- nvinfo : EIATTR_INT_WARP_WIDE_INSTR_OFFSETS
	.align		4
        /*0074*/ 	.byte	0x04, 0x31
        /*0076*/ 	.short	(.L_25 - .L_24)


	//   ....[0]....
.L_24:
        /*0078*/ 	.word	0x000003a0


	//   ....[1]....
        /*007c*/ 	.word	0x00000410


	//----- nvinfo : EIATTR_VRC_CTA_INIT_COUNT
	.align		4
.L_25:
        /*0080*/ 	.byte	0x02, 0x4a
	.zero		1
	.zero		1


	//----- nvinfo : EIATTR_EXIT_INSTR_OFFSETS
	.align		4
        /*0084*/ 	.byte	0x04, 0x1c
        /*0086*/ 	.short	(.L_27 - .L_26)


	//   ....[0]....
.L_26:
        /*0088*/ 	.word	0x00000060


	//   ....[1]....
        /*008c*/ 	.word	0x00000510


	//----- nvinfo : EIATTR_CRS_STACK_SIZE
	.align		4
.L_27:
        /*0090*/ 	.byte	0x04, 0x1e
        /*0092*/ 	.short	(.L_29 - .L_28)
.L_28:
        /*0094*/ 	.word	0x00000000


	//----- nvinfo : EIATTR_CBANK_PARAM_SIZE
	.align		4
.L_29:
        /*0098*/ 	.byte	0x03, 0x19
        /*009a*/ 	.short	0x0030


	//----- nvinfo : EIATTR_PARAM_CBANK
	.align		4
        /*009c*/ 	.byte	0x04, 0x0a
        /*009e*/ 	.short	(.L_31 - .L_30)
	.align		4
.L_30:
        /*00a0*/ 	.word	index@(.nv.constant0._Z16pfacSearchKernelPKcPKiS2_iPiS3_)
        /*00a4*/ 	.short	0x0380
        /*00a6*/ 	.short	0x0030


	//----- nvinfo : EIATTR_SW_WAR
	.align		4
.L_31:
        /*00a8*/ 	.byte	0x04, 0x36
        /*00aa*/ 	.short	(.L_33 - .L_32)
.L_32:
        /*00ac*/ 	.word	0x00000008
.L_33:


//--------------------- .nv.callgraph             --------------------------
	.section	.nv.callgraph,"",@"SHT_CUDA_CALLGRAPH"
	.align	4
	.sectionentsize	8
	.align		4
        /*0000*/ 	.word	0x00000000
	.align		4
        /*0004*/ 	.word	0xffffffff
	.align		4
        /*0008*/ 	.word	0x00000000
	.align		4
        /*000c*/ 	.word	0xfffffffe
	.align		4
        /*0010*/ 	.word	0x00000000
	.align		4
        /*0014*/ 	.word	0xfffffffd
	.align		4
        /*0018*/ 	.word	0x00000000
	.align		4
        /*001c*/ 	.word	0xfffffffc


//--------------------- .nv.constant4             --------------------------
	.section	.nv.constant4,"a",@progbits
	.align	8
	.align		8
.nv.constant4:
        /*0000*/ 	.dword	d_transitions
	.align		8
        /*0008*/ 	.dword	d_is_match
	.align		8
        /*0010*/ 	.dword	d_match_pattern
	.align		8
        /*0018*/ 	.dword	d_pattern_weights


//--------------------- .text._Z16pfacSearchKernelPKcPKiS2_iPiS3_ --------------------------
	.section	.text._Z16pfacSearchKernelPKcPKiS2_iPiS3_,"ax",@progbits
	.align	128
        .global         _Z16pfacSearchKernelPKcPKiS2_iPiS3_
        .type           _Z16pfacSearchKernelPKcPKiS2_iPiS3_,@function
        .size           _Z16pfacSearchKernelPKcPKiS2_iPiS3_,(.L_x_10 - _Z16pfacSearchKernelPKcPKiS2_iPiS3_)
        .other          _Z16pfacSearchKernelPKcPKiS2_iPiS3_,@"STO_CUDA_ENTRY STV_DEFAULT"
_Z16pfacSearchKernelPKcPKiS2_iPiS3_:
.text._Z16pfacSearchKernelPKcPKiS2_iPiS3_:
[----:B------:R-:W-:Y:S08]  /*0000*/  LDC R1, c[0x0][0x37c] ;  /* 0x0000df00ff017b82 */ /* 0x000ff00000000800 */
[----:B------:R-:W0:Y:S01]  /*0010*/  LDC R2, c[0x0][0x398] ;  /* 0x0000e600ff027b82 */ /* 0x000e220000000800 */
[----:B------:R-:W1:Y:S07]  /*0020*/  S2R R0, SR_TID.X ;  /* 0x0000000000007919 */ /* 0x000e6e0000002100 */
[----:B------:R-:W2:Y:S08]  /*0030*/  LDC R3, c[0x0][0x360] ;  /* 0x0000d800ff037b82 */ /* 0x000eb00000000800 */
[----:B------:R-:W3:Y:S01]  /*0040*/  S2UR UR4, SR_CTAID.X ;  /* 0x00000000000479c3 */ /* 0x000ee20000002500 */
[----:B0-----:R-:W-:-:S13]  /*0050*/  ISETP.GE.AND P0, PT, R2, 0x1, PT ;  /* 0x000000010200780c */ /* 0x001fda0003f06270 */
[----:B-123--:R-:W-:Y:S05]  /*0060*/  @!P0 EXIT ;  /* 0x000000000000894d */ /* 0x00efea0003800000 */
[----:B------:R-:W0:Y:S01]  /*0070*/  LDCU UR5, c[0x0][0x370] ;  /* 0x00006e00ff0577ac */ /* 0x000e220008000800 */
[C---:B------:R-:W-:Y:S02]  /*0080*/  IMAD R0, R3.reuse, UR4, R0 ;  /* 0x0000000403007c24 */ /* 0x040fe4000f8e0200 */
[----:B------:R-:W-:Y:S01]  /*0090*/  IMAD.MOV.U32 R2, RZ, RZ, RZ ;  /* 0x000000ffff027224 */ /* 0x000fe200078e00ff */
[----:B------:R-:W1:Y:S01]  /*00a0*/  LDCU.64 UR6, c[0x0][0x358] ;  /* 0x00006b00ff0677ac */ /* 0x000e620008000a00 */
[----:B0-----:R-:W-:-:S07]  /*00b0*/  IMAD R3, R3, UR5, RZ ;  /* 0x0000000503037c24 */ /* 0x001fce000f8e02ff */
.L_x_8:
[----:B0-----:R-:W0:Y:S01]  /*00c0*/  LDC.64 R4, c[0x0][0x390] ;  /* 0x0000e400ff047b82 */ /* 0x001e220000000a00 */
[----:B--2---:R-:W2:Y:S01]  /*00d0*/  LDCU.64 UR8, c[0x0][0x380] ;  /* 0x00007000ff0877ac */ /* 0x004ea20008000a00 */
[----:B0-----:R-:W-:-:S06]  /*00e0*/  IMAD.WIDE.U32 R4, R2, 0x4, R4 ;  /* 0x0000000402047825 */ /* 0x001fcc00078e0004 */
[----:B-1-3--:R-:W3:Y:S01]  /*00f0*/  LDG.E.CONSTANT R5, desc[UR6][R4.64] ;  /* 0x0000000604057981 */ /* 0x00aee2000c1e9900 */
[----:B------:R-:W-:Y:S01]  /*0100*/  BSSY.RECONVERGENT B0, `(.L_x_0) ;  /* 0x000003c000007945 */ /* 0x000fe20003800200 */
[----:B---3--:R-:W-:-:S13]  /*0110*/  ISETP.GE.AND P0, PT, R0, R5, PT ;  /* 0x000000050000720c */ /* 0x008fda0003f06270 */
[----:B--2-4-:R-:W-:Y:S05]  /*0120*/  @P0 BRA `(.L_x_1) ;  /* 0x0000000000e40947 */ /* 0x014fea0003800000 */
[----:B------:R-:W0:Y:S08]  /*0130*/  LDC.64 R10, c[0x0][0x388] ;  /* 0x0000e200ff0a7b82 */ /* 0x000e300000000a00 */
[----:B------:R-:W1:Y:S01]  /*0140*/  LDC.64 R8, c[0x0][0x3a0] ;  /* 0x0000e800ff087b82 */ /* 0x000e620000000a00 */
[----:B0-----:R-:W-:-:S05]  /*0150*/  IMAD.WIDE.U32 R10, R2, 0x4, R10 ;  /* 0x00000004020a7825 */ /* 0x001fca00078e000a */
[----:B------:R0:W5:Y:S01]  /*0160*/  LDG.E.CONSTANT R4, desc[UR6][R10.64] ;  /* 0x000000060a047981 */ /* 0x000162000c1e9900 */
[----:B------:R-:W-:Y:S02]  /*0170*/  IMAD.MOV.U32 R6, RZ, RZ, R0 ;  /* 0x000000ffff067224 */ /* 0x000fe400078e0000 */
[----:B-1----:R-:W-:-:S07]  /*0180*/  IMAD.WIDE.U32 R8, R2, 0x4, R8 ;  /* 0x0000000402087825 */ /* 0x002fce00078e0008 */
.L_x_7:
[----:B0-----:R-:W0:Y:S01]  /*0190*/  LDC.64 R10, c[0x4][RZ] ;  /* 0x01000000ff0a7b82 */ /* 0x001e220000000a00 */
[-C--:B-----5:R-:W-:Y:S01]  /*01a0*/  IADD3 R7, PT, PT, R4, R6.reuse, RZ ;  /* 0x0000000604077210 */ /* 0x0a0fe20007ffe0ff */
[----:B------:R-:W-:Y:S01]  /*01b0*/  IMAD.MOV.U32 R24, RZ, RZ, R6 ;  /* 0x000000ffff187224 */ /* 0x000fe200078e0006 */
[----:B------:R-:W-:Y:S01]  /*01c0*/  IADD3 R6, PT, PT, R3, R6, RZ ;  /* 0x0000000603067210 */ /* 0x000fe20007ffe0ff */
[----:B------:R-:W-:Y:S01]  /*01d0*/  BSSY.RECONVERGENT B1, `(.L_x_2) ;  /* 0x000002d000017945 */ /* 0x000fe20003800200 */
[----:B------:R-:W-:Y:S02]  /*01e0*/  IMAD.MOV.U32 R25, RZ, RZ, RZ ;  /* 0x000000ffff197224 */ /* 0x000fe400078e00ff */
[----:B------:R-:W-:Y:S01]  /*01f0*/  ISETP.GE.AND P0, PT, R6, R5, PT ;  /* 0x000000050600720c */ /* 0x000fe20003f06270 */
[----:B-1----:R-:W1:Y:S08]  /*0200*/  LDC.64 R12, c[0x4][0x8] ;  /* 0x01000200ff0c7b82 */ /* 0x002e700000000a00 */
[----:B--2---:R-:W2:Y:S08]  /*0210*/  LDC.64 R14, c[0x4][0x10] ;  /* 0x01000400ff0e7b82 */ /* 0x004eb00000000a00 */
[----:B---3--:R-:W3:Y:S08]  /*0220*/  LDC.64 R16, c[0x4][0x18] ;  /* 0x01000600ff107b82 */ /* 0x008ef00000000a00 */
[----:B----4-:R-:W4:Y:S02]  /*0230*/  LDC.64 R18, c[0x0][0x3a8] ;  /* 0x0000ea00ff127b82 */ /* 0x010f240000000a00 */
.L_x_6:
[----:B------:R-:W-:-:S04]  /*0240*/  IADD3 R20, P1, PT, R7, UR8, RZ ;  /* 0x0000000807147c10 */ /* 0x000fc8000ff3e0ff */
[----:B------:R-:W-:-:S05]  /*0250*/  LEA.HI.X.SX32 R21, R7, UR9, 0x1, P1 ;  /* 0x0000000907157c11 */ /* 0x000fca00088f0eff */
[----:B------:R-:W5:Y:S02]  /*0260*/  LDG.E.U8.CONSTANT R20, desc[UR6][R20.64] ;  /* 0x0000000614147981 */ /* 0x000f64000c1e9100 */
[----:B0----5:R-:W-:-:S04]  /*0270*/  PRMT R22, R20, 0x8880, RZ ;  /* 0x0000888014167816 */ /* 0x021fc800000000ff */
[----:B------:R-:W-:-:S13]  /*0280*/  ISETP.GE.AND P1, PT, R22, RZ, PT ;  /* 0x000000ff1600720c */ /* 0x000fda0003f26270 */
[----:B------:R-:W-:Y:S05]  /*0290*/  @!P1 BRA `(.L_x_3) ;  /* 0x0000000000809947 */ /* 0x000fea0003800000 */
[----:B------:R-:W-:-:S05]  /*02a0*/  LEA R21, R25, R22, 0x7 ;  /* 0x0000001619157211 */ /* 0x000fca00078e38ff */
[----:B0-----:R-:W-:-:S05]  /*02b0*/  IMAD.WIDE R20, R21, 0x4, R10 ;  /* 0x0000000415147825 */ /* 0x001fca00078e020a */
[----:B------:R-:W5:Y:S02]  /*02c0*/  LDG.E.CONSTANT R25, desc[UR6][R20.64] ;  /* 0x0000000614197981 */ /* 0x000f64000c1e9900 */
[----:B-----5:R-:W-:-:S13]  /*02d0*/  ISETP.NE.AND P1, PT, R25, -0x1, PT ;  /* 0xffffffff1900780c */ /* 0x020fda0003f25270 */
[----:B------:R-:W-:Y:S05]  /*02e0*/  @!P1 BRA `(.L_x_3) ;  /* 0x00000000006c9947 */ /* 0x000fea0003800000 */
[----:B-1----:R-:W-:-:S06]  /*02f0*/  IMAD.WIDE R20, R25, 0x4, R12 ;  /* 0x0000000419147825 */ /* 0x002fcc00078e020c */
[----:B------:R-:W5:Y:S01]  /*0300*/  LDG.E.CONSTANT R20, desc[UR6][R20.64] ;  /* 0x0000000614147981 */ /* 0x000f62000c1e9900 */
[----:B------:R-:W-:Y:S01]  /*0310*/  BSSY.RECONVERGENT B2, `(.L_x_4) ;  /* 0x0000014000027945 */ /* 0x000fe20003800200 */
[----:B-----5:R-:W-:-:S13]  /*0320*/  ISETP.NE.AND P1, PT, R20, RZ, PT ;  /* 0x000000ff1400720c */ /* 0x020fda0003f25270 */
[----:B------:R-:W-:Y:S05]  /*0330*/  @!P1 BRA `(.L_x_5) ;  /* 0x0000000000449947 */ /* 0x000fea0003800000 */
[----:B--2---:R-:W-:-:S05]  /*0340*/  IMAD.WIDE R20, R25, 0x4, R14 ;  /* 0x0000000419147825 */ /* 0x004fca00078e020e */
[----:B------:R-:W2:Y:S02]  /*0350*/  LDG.E.CONSTANT R23, desc[UR6][R20.64] ;  /* 0x0000000614177981 */ /* 0x000ea4000c1e9900 */
[----:B--2---:R-:W-:-:S13]  /*0360*/  ISETP.GT.U32.AND P1, PT, R23, 0x3ff, PT ;  /* 0x000003ff1700780c */ /* 0x004fda0003f24070 */
[----:B------:R-:W-:Y:S05]  /*0370*/  @P1 BRA `(.L_x_5) ;  /* 0x0000000000341947 */ /* 0x000fea0003800000 */
[----:B---3--:R-:W-:-:S06]  /*0380*/  IMAD.WIDE.U32 R20, R23, 0x4, R16 ;  /* 0x0000000417147825 */ /* 0x008fcc00078e0010 */
[----:B------:R-:W2:Y:S01]  /*0390*/  LDG.E.CONSTANT R20, desc[UR6][R20.64] ;  /* 0x0000000614147981 */ /* 0x000ea2000c1e9900 */
[----:B------:R-:W-:Y:S01]  /*03a0*/  VOTEU.ANY UR4, UPT, PT ;  /* 0x0000000000047886 */ /* 0x000fe200038e0100 */
[----:B------:R-:W-:Y:S01]  /*03b0*/  IMAD R23, R2, 0x400, R23 ;  /* 0x0000040002177824 */ /* 0x000fe200078e0217 */
[----:B------:R-:W-:Y:S01]  /*03c0*/  UFLO.U32 UR4, UR4 ;  /* 0x00000004000472bd */ /* 0x000fe200080e0000 */
[----:B------:R-:W0:Y:S01]  /*03d0*/  S2R R22, SR_LANEID ;  /* 0x0000000000167919 */ /* 0x000e220000000000 */
[----:B------:R-:W-:-:S04]  /*03e0*/  HFMA2 R29, -RZ, RZ, 0, 5.9604644775390625e-08 ;  /* 0x00000001ff1d7431 */ /* 0x000fc800000001ff */
[----:B0-----:R-:W-:Y:S01]  /*03f0*/  ISETP.EQ.U32.AND P1, PT, R22, UR4, PT ;  /* 0x0000000416007c0c */ /* 0x001fe2000bf22070 */
[----:B----4-:R-:W-:Y:S01]  /*0400*/  IMAD.WIDE.U32 R22, R23, 0x4, R18 ;  /* 0x0000000417167825 */ /* 0x010fe200078e0012 */
[----:B--2---:R-:W0:Y:S03]  /*0410*/  REDUX.SUM UR5, R20 ;  /* 0x00000000140573c4 */ /* 0x004e26000000c000 */
[----:B0-----:R-:W-:-:S08]  /*0420*/  IMAD.U32 R27, RZ, RZ, UR5 ;  /* 0x00000005ff1b7e24 */ /* 0x001fd0000f8e00ff */
[----:B------:R0:W-:Y:S04]  /*0430*/  @P1 REDG.E.ADD.STRONG.GPU desc[UR6][R8.64], R27 ;  /* 0x0000001b0800198e */ /* 0x0001e8000c12e106 */
[----:B------:R0:W-:Y:S02]  /*0440*/  REDG.E.ADD.STRONG.GPU desc[UR6][R22.64], R29 ;  /* 0x0000001d1600798e */ /* 0x0001e4000c12e106 */
.L_x_5:
[----:B------:R-:W-:Y:S05]  /*0450*/  BSYNC.RECONVERGENT B2 ;  /* 0x0000000000027941 */ /* 0x000fea0003800200 */
.L_x_4:
[----:B------:R-:W-:Y:S01]  /*0460*/  IADD3 R24, PT, PT, R24, 0x1, RZ ;  /* 0x0000000118187810 */ /* 0x000fe20007ffe0ff */
[----:B------:R-:W-:-:S03]  /*0470*/  VIADD R7, R7, 0x1 ;  /* 0x0000000107077836 */ /* 0x000fc60000000000 */
[----:B------:R-:W-:-:S13]  /*0480*/  ISETP.GE.AND P1, PT, R24, R5, PT ;  /* 0x000000051800720c */ /* 0x000fda0003f26270 */
[----:B------:R-:W-:Y:S05]  /*0490*/  @!P1 BRA `(.L_x_6) ;  /* 0xfffffffc00689947 */ /* 0x000fea000383ffff */
.L_x_3:
[----:B------:R-:W-:Y:S05]  /*04a0*/  BSYNC.RECONVERGENT B1 ;  /* 0x0000000000017941 */ /* 0x000fea0003800200 */
.L_x_2:
[----:B------:R-:W-:Y:S05]  /*04b0*/  @!P0 BRA `(.L_x_7) ;  /* 0xfffffffc00348947 */ /* 0x000fea000383ffff */
.L_x_1:
[----:B------:R-:W-:Y:S05]  /*04c0*/  BSYNC.RECONVERGENT B0 ;  /* 0x0000000000007941 */ /* 0x000fea0003800200 */
.L_x_0:
[----:B------:R-:W5:Y:S01]  /*04d0*/  LDCU UR4, c[0x0][0x398] ;  /* 0x00007300ff0477ac */ /* 0x000f620008000800 */
[----:B------:R-:W-:-:S04]  /*04e0*/  IADD3 R2, PT, PT, R2, 0x1, RZ ;  /* 0x0000000102027810 */ /* 0x000fc80007ffe0ff */
[----:B-----5:R-:W-:-:S13]  /*04f0*/  ISETP.NE.AND P0, PT, R2, UR4, PT ;  /* 0x0000000402007c0c */ /* 0x020fda000bf05270 */
[----:B------:R-:W-:Y:S05]  /*0500*/  @P0 BRA `(.L_x_8) ;  /* 0xfffffff800ec0947 */ /* 0x000fea000383ffff */
[----:B------:R-:W-:Y:S05]  /*0510*/  EXIT ;  /* 0x000000000000794d */ /* 0x000fea0003800000 */
.L_x_9:
[----:B------:R-:W-:-:S00]  /*0520*/  BRA `(.L_x_9) ;  /* 0xfffffffc00fc7947 */ /* 0x000fc0000383ffff */
[----:B------:R-:W-:-:S00]  /*0530*/  NOP ;  /* 0x0000000000007918 */ /* 0x000fc00000000000 */
        /* <DEDUP_REMOVED lines=12> */
.L_x_10:


//--------------------- .nv.shared.reserved.0     --------------------------
	.section	.nv.shared.reserved.0,"aw",@nobits
	.weak		__nv_reservedSMEM_offset_0_alias
	.size		__nv_reservedSMEM_offset_0_alias, 0, 64
	.other		__nv_reservedSMEM_offset_0_alias,@"STO_CUDA_RESERVED_SHARED STV_DEFAULT"
__nv_reservedSMEM_offset_0_alias:
	.zero		0
	.zero		64


//--------------------- .nv.global                --------------------------
	.section	.nv.global,"aw",@nobits
	.align	4
.nv.global:
	.type		d_pattern_weights,@object
	.size		d_pattern_weights,(d_match_pattern - d_pattern_weights)
d_pattern_weights:
	.zero		4096
	.type		d_match_pattern,@object
	.size		d_match_pattern,(d_is_match - d_match_pattern)
d_match_pattern:
	.zero		32768
	.type		d_is_match,@object
	.size		d_is_match,(d_transitions - d_is_match)
d_is_match:
	.zero		32768
	.type		d_transitions,@object
	.size		d_transitions,(.L_0 - d_transitions)
d_transitions:
	.zero		4194304
.L_0:


//--------------------- .nv.constant0._Z16pfacSearchKernelPKcPKiS2_iPiS3_ --------------------------
	.section	.nv.constant0._Z16pfacSearchKernelPKcPKiS2_iPiS3_,"a",@progbits
	.sectionflags	@""
	.align	4
.nv.constant0._Z16pfacSearchKernelPKcPKiS2_iPiS3_:
	.zero		944


//--------------------- SYMBOLS --------------------------

	.type		.nv.reservedSmem.offset0,@object
	.size		.nv.reservedSmem.offset0,0x4
